	.headerflags	@"EF_CUDA_TEXMODE_UNIFIED EF_CUDA_64BIT_ADDRESS EF_CUDA_ACCELERATORS EF_CUDA_SM90 EF_CUDA_VIRTUAL_SM(EF_CUDA_SM90)"
	.elftype	@"ET_EXEC"


//--------------------- .nv.info                  --------------------------
	.section	.nv.info,"",@"SHT_CUDA_INFO"
	.align	4


	//----- nvinfo : EIATTR_REGCOUNT
	.align		4
        /*0000*/ 	.byte	0x04, 0x2f
        /*0002*/ 	.short	(.L_1 - .L_0)
	.align		4
.L_0:
        /*0004*/ 	.word	index@(triton_poi_fused__native_batch_norm_legit_no_training_max_pool2d_with_indices_relu_13)
        /*0008*/ 	.word	0x00000020


	//----- nvinfo : EIATTR_MIN_STACK_SIZE
	.align		4
.L_1:
        /*000c*/ 	.byte	0x04, 0x12
        /*000e*/ 	.short	(.L_3 - .L_2)
	.align		4
.L_2:
        /*0010*/ 	.word	index@(triton_poi_fused__native_batch_norm_legit_no_training_max_pool2d_with_indices_relu_13)
        /*0014*/ 	.word	0x00000000


	//----- nvinfo : EIATTR_FRAME_SIZE
	.align		4
.L_3:
        /*0018*/ 	.byte	0x04, 0x11
        /*001a*/ 	.short	(.L_5 - .L_4)
	.align		4
.L_4:
        /*001c*/ 	.word	index@(triton_poi_fused__native_batch_norm_legit_no_training_max_pool2d_with_indices_relu_13)
        /*0020*/ 	.word	0x00000000


	//----- nvinfo : EIATTR_MIN_STACK_SIZE
	.align		4
.L_5:
        /*0024*/ 	.byte	0x04, 0x12
        /*0026*/ 	.short	(.L_7 - .L_6)
	.align		4
.L_6:
        /*0028*/ 	.word	index@(triton_poi_fused__native_batch_norm_legit_no_training_max_pool2d_with_indices_relu_13)
        /*002c*/ 	.word	0x00000000
.L_7:


//--------------------- .nv.info.triton_poi_fused__native_batch_norm_legit_no_training_max_pool2d_with_indices_relu_13 --------------------------
	.section	.nv.info.triton_poi_fused__native_batch_norm_legit_no_training_max_pool2d_with_indices_relu_13,"",@"SHT_CUDA_INFO"
	.sectionflags	@""
	.align	4


	//----- nvinfo : EIATTR_CUDA_API_VERSION
	.align		4
        /*0000*/ 	.byte	0x04, 0x37
        /*0002*/ 	.short	(.L_9 - .L_8)
.L_8:
        /*0004*/ 	.word	0x0000007c


	//----- nvinfo : EIATTR_KPARAM_INFO
	.align		4
.L_9:
        /*0008*/ 	.byte	0x04, 0x17
        /*000a*/ 	.short	(.L_11 - .L_10)
.L_10:
        /*000c*/ 	.word	0x00000000
        /*0010*/ 	.short	0x0002
        /*0012*/ 	.short	0x0010
        /*0014*/ 	.byte	0x00, 0xf0, 0x11, 0x00


	//----- nvinfo : EIATTR_KPARAM_INFO
	.align		4
.L_11:
        /*0018*/ 	.byte	0x04, 0x17
        /*001a*/ 	.short	(.L_13 - .L_12)
.L_12:
        /*001c*/ 	.word	0x00000000
        /*0020*/ 	.short	0x0001
        /*0022*/ 	.short	0x0008
        /*0024*/ 	.byte	0x00, 0xf4, 0x21, 0x00


	//----- nvinfo : EIATTR_KPARAM_INFO
	.align		4
.L_13:
        /*0028*/ 	.byte	0x04, 0x17
        /*002a*/ 	.short	(.L_15 - .L_14)
.L_14:
        /*002c*/ 	.word	0x00000000
        /*0030*/ 	.short	0x0000
        /*0032*/ 	.short	0x0000
        /*0034*/ 	.byte	0x00, 0xf4, 0x21, 0x00


	//----- nvinfo : EIATTR_SPARSE_MMA_MASK
	.align		4
.L_15:
        /*0038*/ 	.byte	0x03, 0x50
        /*003a*/ 	.short	0x0000


	//----- nvinfo : EIATTR_MAXREG_COUNT
	.align		4
        /*003c*/ 	.byte	0x03, 0x1b
        /*003e*/ 	.short	0x00ff


	//----- nvinfo : EIATTR_EXIT_INSTR_OFFSETS
	.align		4
        /*0040*/ 	.byte	0x04, 0x1c
        /*0042*/ 	.short	(.L_17 - .L_16)


	//   ....[0]....
.L_16:
        /*0044*/ 	.word	0x00000760


	//   ....[1]....
        /*0048*/ 	.word	0x00000780


	//----- nvinfo : EIATTR_REQNTID
	.align		4
.L_17:
        /*004c*/ 	.byte	0x04, 0x10
        /*004e*/ 	.short	(.L_19 - .L_18)
.L_18:
        /*0050*/ 	.word	0x00000100
        /*0054*/ 	.word	0x00000001
        /*0058*/ 	.word	0x00000001


	//----- nvinfo : EIATTR_CBANK_PARAM_SIZE
	.align		4
.L_19:
        /*005c*/ 	.byte	0x03, 0x19
        /*005e*/ 	.short	0x0014


	//----- nvinfo : EIATTR_PARAM_CBANK
	.align		4
        /*0060*/ 	.byte	0x04, 0x0a
        /*0062*/ 	.short	(.L_21 - .L_20)
	.align		4
.L_20:
        /*0064*/ 	.word	index@(.nv.constant0.triton_poi_fused__native_batch_norm_legit_no_training_max_pool2d_with_indices_relu_13)
        /*0068*/ 	.short	0x0210
        /*006a*/ 	.short	0x0014


	//----- nvinfo : EIATTR_SW_WAR
	.align		4
.L_21:
        /*006c*/ 	.byte	0x04, 0x36
        /*006e*/ 	.short	(.L_23 - .L_22)
.L_22:
        /*0070*/ 	.word	0x00000008
.L_23:


//--------------------- .nv.callgraph             --------------------------
	.section	.nv.callgraph,"",@"SHT_CUDA_CALLGRAPH"
	.align	4
	.sectionentsize	8
	.align		4
        /*0000*/ 	.word	0x00000000
	.align		4
        /*0004*/ 	.word	0xffffffff
	.align		4
        /*0008*/ 	.word	0x00000000
	.align		4
        /*000c*/ 	.word	0xfffffffe
	.align		4
        /*0010*/ 	.word	0x00000000
	.align		4
        /*0014*/ 	.word	0xfffffffd
	.align		4
        /*0018*/ 	.word	0x00000000
	.align		4
        /*001c*/ 	.word	0xfffffffc


//--------------------- .text.triton_poi_fused__native_batch_norm_legit_no_training_max_pool2d_with_indices_relu_13 --------------------------
	.section	.text.triton_poi_fused__native_batch_norm_legit_no_training_max_pool2d_with_indices_relu_13,"ax",@progbits
	.align	128
        .global         triton_poi_fused__native_batch_norm_legit_no_training_max_pool2d_with_indices_relu_13
        .type           triton_poi_fused__native_batch_norm_legit_no_training_max_pool2d_with_indices_relu_13,@function
        .size           triton_poi_fused__native_batch_norm_legit_no_training_max_pool2d_with_indices_relu_13,(.L_x_1 - triton_poi_fused__native_batch_norm_legit_no_training_max_pool2d_with_indices_relu_13)
        .other          triton_poi_fused__native_batch_norm_legit_no_training_max_pool2d_with_indices_relu_13,@"STO_CUDA_ENTRY STV_DEFAULT"
triton_poi_fused__native_batch_norm_legit_no_training_max_pool2d_with_indices_relu_13:
.text.triton_poi_fused__native_batch_norm_legit_no_training_max_pool2d_with_indices_relu_13:
[----:B------:R-:W0:Y:S02]  /*0000*/  LDC R1, c[0x0][0x28] ;  /* 0x00000a00ff017b82 */ /* 0x000e240000000800 */
[----:B------:R-:W1:Y:S01]  /*0010*/  S2R R0, SR_TID.X ;  /* 0x0000000000007919 */ /* 0x000e620000002100 */
[----:B------:R-:W-:Y:S01]  /*0020*/  IMAD.MOV.U32 R4, RZ, RZ, RZ ;  /* 0x000000ffff047224 */ /* 0x000fe200078e00ff */
[----:B------:R-:W-:Y:S01]  /*0030*/  ULDC.64 UR4, c[0x0][0x208] ;  /* 0x0000820000047ab9 */ /* 0x000fe20000000a00 */
[----:B------:R-:W2:Y:S01]  /*0040*/  S2R R5, SR_CTAID.X ;  /* 0x0000000000057919 */ /* 0x000ea20000002500 */
[----:B-1----:R-:W-:-:S05]  /*0050*/  IMAD.SHL.U32 R0, R0, 0x2, RZ ;  /* 0x0000000200007824 */ /* 0x002fca00078e00ff */
[----:B------:R-:W-:-:S05]  /*0060*/  LOP3.LUT R0, R0, 0x1fe, RZ, 0xc0, !PT ;  /* 0x000001fe00007812 */ /* 0x000fca00078ec0ff */
[----:B--2---:R-:W-:-:S04]  /*0070*/  IMAD R5, R5, 0x200, R0 ;  /* 0x0000020005057824 */ /* 0x004fc800078e0200 */
[C---:B------:R-:W-:Y:S01]  /*0080*/  IMAD.HI R6, R5.reuse, 0x2aaaaaab, RZ ;  /* 0x2aaaaaab05067827 */ /* 0x040fe200078e02ff */
[----:B------:R-:W-:-:S03]  /*0090*/  ISETP.GE.AND P0, PT, R5, 0xe5b00, PT ;  /* 0x000e5b000500780c */ /* 0x000fc60003f06270 */
[----:B------:R-:W-:Y:S01]  /*00a0*/  IMAD.HI R8, R5, -0x63f63f63, R4 ;  /* 0x9c09c09d05087827 */ /* 0x000fe200078e0204 */
[----:B------:R-:W-:-:S03]  /*00b0*/  SHF.R.U32.HI R7, RZ, 0x1f, R6 ;  /* 0x0000001fff077819 */ /* 0x000fc60000011606 */
[----:B------:R-:W-:Y:S01]  /*00c0*/  IMAD.HI R0, R5, 0x23aa752b, RZ ;  /* 0x23aa752b05007827 */ /* 0x000fe200078e02ff */
[----:B------:R-:W-:Y:S02]  /*00d0*/  LEA.HI.SX32 R7, R6, R7, 0x1b ;  /* 0x0000000706077211 */ /* 0x000fe400078fdaff */
[----:B------:R-:W-:Y:S01]  /*00e0*/  SHF.R.U32.HI R9, RZ, 0x1f, R8 ;  /* 0x0000001fff097819 */ /* 0x000fe20000011608 */
[----:B------:R-:W-:Y:S01]  /*00f0*/  IMAD.MOV.U32 R6, RZ, RZ, RZ ;  /* 0x000000ffff067224 */ /* 0x000fe200078e00ff */
[----:B------:R-:W-:Y:S02]  /*0100*/  SHF.R.U32.HI R3, RZ, 0x1f, R0 ;  /* 0x0000001fff037819 */ /* 0x000fe40000011600 */
[----:B------:R-:W-:Y:S01]  /*0110*/  LEA.HI.SX32 R9, R8, R9, 0x14 ;  /* 0x0000000908097211 */ /* 0x000fe200078fa2ff */
[----:B------:R-:W-:Y:S01]  /*0120*/  IMAD.HI R2, R7, -0x15f15f15, R6 ;  /* 0xea0ea0eb07027827 */ /* 0x000fe200078e0206 */
[----:B------:R-:W-:-:S03]  /*0130*/  LEA.HI.SX32 R11, R0, R3, 0x11 ;  /* 0x00000003000b7211 */ /* 0x000fc600078f8aff */
[----:B------:R-:W-:Y:S01]  /*0140*/  IMAD.MOV.U32 R8, RZ, RZ, RZ ;  /* 0x000000ffff087224 */ /* 0x000fe200078e00ff */
[----:B------:R-:W-:Y:S01]  /*0150*/  SHF.R.U32.HI R13, RZ, 0x1f, R2 ;  /* 0x0000001fff0d7819 */ /* 0x000fe20000011602 */
[----:B------:R-:W-:Y:S02]  /*0160*/  IMAD R0, R7, -0xc0, R5 ;  /* 0xffffff4007007824 */ /* 0x000fe400078e0205 */
[----:B------:R-:W-:Y:S01]  /*0170*/  IMAD.HI R4, R9, -0x15f15f15, R8 ;  /* 0xea0ea0eb09047827 */ /* 0x000fe200078e0208 */
[----:B------:R-:W-:Y:S02]  /*0180*/  LEA.HI R6, R2, R13, RZ, 0x1b ;  /* 0x0000000d02067211 */ /* 0x000fe400078fd8ff */
[----:B------:R-:W1:Y:S01]  /*0190*/  LDC.64 R2, c[0x0][0x210] ;  /* 0x00008400ff027b82 */ /* 0x000e620000000a00 */
[----:B------:R-:W-:Y:S01]  /*01a0*/  IMAD R11, R11, 0xec4c0, R0 ;  /* 0x000ec4c00b0b7824 */ /* 0x000fe200078e0200 */
[----:B------:R-:W-:Y:S01]  /*01b0*/  SHF.R.U32.HI R13, RZ, 0x1f, R4 ;  /* 0x0000001fff0d7819 */ /* 0x000fe20000011604 */
[----:B------:R-:W-:-:S03]  /*01c0*/  IMAD R6, R6, -0x23, R7 ;  /* 0xffffffdd06067824 */ /* 0x000fc600078e0207 */
[----:B------:R-:W-:Y:S01]  /*01d0*/  LEA.HI R13, R4, R13, RZ, 0x1b ;  /* 0x0000000d040d7211 */ /* 0x000fe200078fd8ff */
[----:B------:R-:W-:-:S04]  /*01e0*/  IMAD R6, R6, 0x180, R11 ;  /* 0x0000018006067824 */ /* 0x000fc800078e020b */
[----:B------:R-:W-:Y:S02]  /*01f0*/  IMAD R11, R13, -0x23, R9 ;  /* 0xffffffdd0d0b7824 */ /* 0x000fe400078e0209 */
[----:B------:R-:W-:Y:S02]  /*0200*/  IMAD.MOV.U32 R9, RZ, RZ, RZ ;  /* 0x000000ffff097224 */ /* 0x000fe400078e00ff */
[----:B------:R-:W-:Y:S01]  /*0210*/  IMAD R11, R11, 0x6a80, R6 ;  /* 0x00006a800b0b7824 */ /* 0x000fe200078e0206 */
[----:B------:R-:W-:-:S03]  /*0220*/  CS2R R6, SRZ ;  /* 0x0000000000067805 */ /* 0x000fc6000001ff00 */
[C---:B------:R-:W-:Y:S02]  /*0230*/  VIADD R19, R11.reuse, 0xc0 ;  /* 0x000000c00b137836 */ /* 0x040fe40000000000 */
[C---:B------:R-:W-:Y:S02]  /*0240*/  VIADD R21, R11.reuse, 0x180 ;  /* 0x000001800b157836 */ /* 0x040fe40000000000 */
[----:B-1----:R-:W-:-:S04]  /*0250*/  IMAD.WIDE R16, R11, 0x4, R2 ;  /* 0x000000040b107825 */ /* 0x002fc800078e0202 */
[----:B------:R-:W-:Y:S01]  /*0260*/  IMAD.WIDE R18, R19, 0x4, R2 ;  /* 0x0000000413127825 */ /* 0x000fe200078e0202 */
[----:B------:R1:W2:Y:S01]  /*0270*/  @!P0 LDG.E.64 R6, desc[UR4][R16.64] ;  /* 0x0000000410068981 */ /* 0x0002a2000c1e1b00 */
[----:B------:R-:W-:-:S03]  /*0280*/  CS2R R12, SRZ ;  /* 0x00000000000c7805 */ /* 0x000fc6000001ff00 */
[----:B------:R3:W2:Y:S01]  /*0290*/  @!P0 LDG.E.64 R8, desc[UR4][R18.64] ;  /* 0x0000000412088981 */ /* 0x0006a2000c1e1b00 */
[----:B------:R-:W-:Y:S01]  /*02a0*/  IMAD.WIDE R20, R21, 0x4, R2 ;  /* 0x0000000415147825 */ /* 0x000fe200078e0202 */
[----:B------:R-:W-:-:S03]  /*02b0*/  CS2R R14, SRZ ;  /* 0x00000000000e7805 */ /* 0x000fc6000001ff00 */
[C---:B------:R-:W-:Y:S01]  /*02c0*/  VIADD R23, R11.reuse, 0x3540 ;  /* 0x000035400b177836 */ /* 0x040fe20000000000 */
[----:B------:R-:W4:Y:S01]  /*02d0*/  @!P0 LDG.E.64 R12, desc[UR4][R20.64] ;  /* 0x00000004140c8981 */ /* 0x000f22000c1e1b00 */
[----:B------:R-:W-:Y:S02]  /*02e0*/  VIADD R25, R11, 0x3600 ;  /* 0x000036000b197836 */ /* 0x000fe40000000000 */
[----:B------:R-:W-:Y:S01]  /*02f0*/  IMAD.WIDE R22, R23, 0x4, R2 ;  /* 0x0000000417167825 */ /* 0x000fe200078e0202 */
[----:B-1----:R-:W-:-:S04]  /*0300*/  CS2R R16, SRZ ;  /* 0x0000000000107805 */ /* 0x002fc8000001ff00 */
[----:B------:R1:W5:Y:S01]  /*0310*/  @!P0 LDG.E.64 R14, desc[UR4][R22.64] ;  /* 0x00000004160e8981 */ /* 0x000362000c1e1b00 */
[----:B------:R-:W-:Y:S01]  /*0320*/  IMAD.WIDE R24, R25, 0x4, R2 ;  /* 0x0000000419187825 */ /* 0x000fe200078e0202 */
[----:B---3--:R-:W-:-:S03]  /*0330*/  CS2R R18, SRZ ;  /* 0x0000000000127805 */ /* 0x008fc6000001ff00 */
[C---:B------:R-:W-:Y:S01]  /*0340*/  VIADD R27, R11.reuse, 0x36c0 ;  /* 0x000036c00b1b7836 */ /* 0x040fe20000000000 */
[----:B------:R3:W5:Y:S01]  /*0350*/  @!P0 LDG.E.64 R16, desc[UR4][R24.64] ;  /* 0x0000000418108981 */ /* 0x000762000c1e1b00 */
[----:B------:R-:W-:Y:S02]  /*0360*/  VIADD R29, R11, 0x6a80 ;  /* 0x00006a800b1d7836 */ /* 0x000fe40000000000 */
[----:B------:R-:W-:Y:S01]  /*0370*/  IMAD.WIDE R26, R27, 0x4, R2 ;  /* 0x000000041b1a7825 */ /* 0x000fe200078e0202 */
[----:B-1----:R-:W-:-:S04]  /*0380*/  CS2R R22, SRZ ;  /* 0x0000000000167805 */ /* 0x002fc8000001ff00 */
[----:B------:R-:W5:Y:S01]  /*0390*/  @!P0 LDG.E.64 R18, desc[UR4][R26.64] ;  /* 0x000000041a128981 */ /* 0x000f62000c1e1b00 */
[----:B------:R-:W-:Y:S01]  /*03a0*/  IMAD.WIDE R28, R29, 0x4, R2 ;  /* 0x000000041d1c7825 */ /* 0x000fe200078e0202 */
[----:B------:R-:W-:-:S03]  /*03b0*/  CS2R R20, SRZ ;  /* 0x0000000000147805 */ /* 0x000fc6000001ff00 */
[C---:B------:R-:W-:Y:S01]  /*03c0*/  VIADD R0, R11.reuse, 0x6b40 ;  /* 0x00006b400b007836 */ /* 0x040fe20000000000 */
[----:B------:R-:W5:Y:S01]  /*03d0*/  @!P0 LDG.E.64 R22, desc[UR4][R28.64] ;  /* 0x000000041c168981 */ /* 0x000f62000c1e1b00 */
[----:B------:R-:W-:Y:S02]  /*03e0*/  VIADD R11, R11, 0x6c00 ;  /* 0x00006c000b0b7836 */ /* 0x000fe40000000000 */
[----:B---3--:R-:W-:-:S04]  /*03f0*/  IMAD.WIDE R24, R0, 0x4, R2 ;  /* 0x0000000400187825 */ /* 0x008fc800078e0202 */
[----:B------:R-:W-:Y:S01]  /*0400*/  IMAD.WIDE R2, R11, 0x4, R2 ;  /* 0x000000040b027825 */ /* 0x000fe200078e0202 */
[----:B------:R-:W3:Y:S01]  /*0410*/  @!P0 LDG.E.64 R20, desc[UR4][R24.64] ;  /* 0x0000000418148981 */ /* 0x000ee2000c1e1b00 */
[----:B------:R-:W-:-:S06]  /*0420*/  CS2R R10, SRZ ;  /* 0x00000000000a7805 */ /* 0x000fcc000001ff00 */
[----:B------:R1:W3:Y:S02]  /*0430*/  @!P0 LDG.E.64 R10, desc[UR4][R2.64] ;  /* 0x00000004020a8981 */ /* 0x0002e4000c1e1b00 */
[----:B-1----:R-:W1:Y:S02]  /*0440*/  LDC.64 R2, c[0x0][0x218] ;  /* 0x00008600ff027b82 */ /* 0x002e640000000a00 */
[----:B-1----:R-:W-:Y:S01]  /*0450*/  IMAD.WIDE R4, R5, 0x4, R2 ;  /* 0x0000000405047825 */ /* 0x002fe200078e0202 */
[C---:B--2---:R-:W-:Y:S02]  /*0460*/  FSETP.GT.AND P3, PT, R8.reuse, R6, PT ;  /* 0x000000060800720b */ /* 0x044fe40003f64000 */
[----:B------:R-:W-:Y:S02]  /*0470*/  FSETP.GT.AND P4, PT, R9, R7, PT ;  /* 0x000000070900720b */ /* 0x000fe40003f84000 */
[----:B------:R-:W-:Y:S02]  /*0480*/  FSETP.NAN.AND P5, PT, R8, R8, PT ;  /* 0x000000080800720b */ /* 0x000fe40003fa8000 */
[----:B----4-:R-:W-:-:S02]  /*0490*/  FSETP.NAN.AND P1, PT, R12, R12, PT ;  /* 0x0000000c0c00720b */ /* 0x010fc40003f28000 */
[----:B------:R-:W-:Y:S02]  /*04a0*/  FSETP.NAN.AND P2, PT, R13, R13, PT ;  /* 0x0000000d0d00720b */ /* 0x000fe40003f48000 */
[----:B------:R-:W-:-:S03]  /*04b0*/  FSETP.NAN.AND P6, PT, R9, R9, PT ;  /* 0x000000090900720b */ /* 0x000fc60003fc8000 */
[----:B------:R-:W-:Y:S02]  /*04c0*/  @!P3 FSEL R8, R8, R6, P5 ;  /* 0x000000060808b208 */ /* 0x000fe40002800000 */
[----:B------:R-:W-:Y:S02]  /*04d0*/  @!P4 FSEL R9, R9, R7, P6 ;  /* 0x000000070909c208 */ /* 0x000fe40003000000 */
[----:B-----5:R-:W-:Y:S02]  /*04e0*/  FSETP.NAN.AND P3, PT, R14, R14, PT ;  /* 0x0000000e0e00720b */ /* 0x020fe40003f68000 */
[----:B------:R-:W-:Y:S02]  /*04f0*/  FSETP.NAN.AND P4, PT, R15, R15, PT ;  /* 0x0000000f0f00720b */ /* 0x000fe40003f88000 */
[----:B------:R-:W-:Y:S02]  /*0500*/  FSETP.GEU.AND P5, PT, R8, R12, PT ;  /* 0x0000000c0800720b */ /* 0x000fe40003fae000 */
[----:B------:R-:W-:-:S02]  /*0510*/  FSETP.GEU.AND P6, PT, R9, R13, PT ;  /* 0x0000000d0900720b */ /* 0x000fc40003fce000 */
[----:B------:R-:W-:Y:S02]  /*0520*/  @!P1 FSEL R12, R12, R8, !P5 ;  /* 0x000000080c0c9208 */ /* 0x000fe40006800000 */
[----:B------:R-:W-:Y:S02]  /*0530*/  @!P2 FSEL R13, R13, R9, !P6 ;  /* 0x000000090d0da208 */ /* 0x000fe40007000000 */
[----:B------:R-:W-:Y:S02]  /*0540*/  FSETP.NAN.AND P1, PT, R16, R16, PT ;  /* 0x000000101000720b */ /* 0x000fe40003f28000 */
        /* <DEDUP_REMOVED lines=17> */
[----:B---3--:R-:W-:Y:S02]  /*0660*/  FSETP.NAN.AND P3, PT, R20, R20, PT ;  /* 0x000000141400720b */ /* 0x008fe40003f68000 */
        /* <DEDUP_REMOVED lines=11> */
[----:B------:R-:W-:Y:S02]  /*0720*/  FSETP.GEU.AND P3, PT, R20, R10, PT ;  /* 0x0000000a1400720b */ /* 0x000fe40003f6e000 */
[----:B------:R-:W-:Y:S02]  /*0730*/  FSETP.GEU.AND P4, PT, R21, R11, PT ;  /* 0x0000000b1500720b */ /* 0x000fe40003f8e000 */
[----:B------:R-:W-:Y:S02]  /*0740*/  @!P1 SEL R10, R10, R20, !P3 ;  /* 0x000000140a0a9207 */ /* 0x000fe40005800000 */
[----:B------:R-:W-:Y:S01]  /*0750*/  @!P2 SEL R11, R11, R21, !P4 ;  /* 0x000000150b0ba207 */ /* 0x000fe20006000000 */
[----:B------:R-:W-:Y:S08]  /*0760*/  @P0 EXIT ;  /* 0x000000000000094d */ /* 0x000ff00003800000 */
[----:B------:R-:W-:Y:S01]  /*0770*/  STG.E.64 desc[UR4][R4.64], R10 ;  /* 0x0000000a04007986 */ /* 0x000fe2000c101b04 */
[----:B------:R-:W-:Y:S05]  /*0780*/  EXIT ;  /* 0x000000000000794d */ /* 0x000fea0003800000 */
.L_x_0:
[----:B------:R-:W-:-:S00]  /*0790*/  BRA `(.L_x_0) ;  /* 0xfffffffc00fc7947 */ /* 0x000fc0000383ffff */
[----:B------:R-:W-:-:S00]  /*07a0*/  NOP ;  /* 0x0000000000007918 */ /* 0x000fc00000000000 */
        /* <DEDUP_REMOVED lines=13> */
.L_x_1:


//--------------------- .nv.constant0.triton_poi_fused__native_batch_norm_legit_no_training_max_pool2d_with_indices_relu_13 --------------------------
	.section	.nv.constant0.triton_poi_fused__native_batch_norm_legit_no_training_max_pool2d_with_indices_relu_13,"a",@progbits
	.sectionflags	@""
	.align	4
.nv.constant0.triton_poi_fused__native_batch_norm_legit_no_training_max_pool2d_with_indices_relu_13:
	.zero		548
